	.headerflags	@"EF_CUDA_TEXMODE_UNIFIED EF_CUDA_64BIT_ADDRESS EF_CUDA_ACCELERATORS EF_CUDA_SM90 EF_CUDA_VIRTUAL_SM(EF_CUDA_SM90)"
	.elftype	@"ET_EXEC"


//--------------------- .nv.info                  --------------------------
	.section	.nv.info,"",@"SHT_CUDA_INFO"
	.align	4


	//----- nvinfo : EIATTR_REGCOUNT
	.align		4
        /*0000*/ 	.byte	0x04, 0x2f
        /*0002*/ 	.short	(.L_3 - .L_2)
	.align		4
.L_2:
        /*0004*/ 	.word	index@(triton_poi_fused__native_batch_norm_legit_no_training_add_convolution_leaky_relu_10)
        /*0008*/ 	.word	0x00000026


	//----- nvinfo : EIATTR_MIN_STACK_SIZE
	.align		4
.L_3:
        /*000c*/ 	.byte	0x04, 0x12
        /*000e*/ 	.short	(.L_5 - .L_4)
	.align		4
.L_4:
        /*0010*/ 	.word	index@(triton_poi_fused__native_batch_norm_legit_no_training_add_convolution_leaky_relu_10)
        /*0014*/ 	.word	0x00000000


	//----- nvinfo : EIATTR_FRAME_SIZE
	.align		4
.L_5:
        /*0018*/ 	.byte	0x04, 0x11
        /*001a*/ 	.short	(.L_7 - .L_6)
	.align		4
.L_6:
        /*001c*/ 	.word	index@(triton_poi_fused__native_batch_norm_legit_no_training_add_convolution_leaky_relu_10)
        /*0020*/ 	.word	0x00000000


	//----- nvinfo : EIATTR_MIN_STACK_SIZE
	.align		4
.L_7:
        /*0024*/ 	.byte	0x04, 0x12
        /*0026*/ 	.short	(.L_9 - .L_8)
	.align		4
.L_8:
        /*0028*/ 	.word	index@(triton_poi_fused__native_batch_norm_legit_no_training_add_convolution_leaky_relu_10)
        /*002c*/ 	.word	0x00000000
.L_9:


//--------------------- .nv.info.triton_poi_fused__native_batch_norm_legit_no_training_add_convolution_leaky_relu_10 --------------------------
	.section	.nv.info.triton_poi_fused__native_batch_norm_legit_no_training_add_convolution_leaky_relu_10,"",@"SHT_CUDA_INFO"
	.sectionflags	@""
	.align	4


	//----- nvinfo : EIATTR_CUDA_API_VERSION
	.align		4
        /*0000*/ 	.byte	0x04, 0x37
        /*0002*/ 	.short	(.L_11 - .L_10)
.L_10:
        /*0004*/ 	.word	0x0000007c


	//----- nvinfo : EIATTR_KPARAM_INFO
	.align		4
.L_11:
        /*0008*/ 	.byte	0x04, 0x17
        /*000a*/ 	.short	(.L_13 - .L_12)
.L_12:
        /*000c*/ 	.word	0x00000000
        /*0010*/ 	.short	0x0009
        /*0012*/ 	.short	0x0048
        /*0014*/ 	.byte	0x00, 0xf0, 0x11, 0x00


	//----- nvinfo : EIATTR_KPARAM_INFO
	.align		4
.L_13:
        /*0018*/ 	.byte	0x04, 0x17
        /*001a*/ 	.short	(.L_15 - .L_14)
.L_14:
        /*001c*/ 	.word	0x00000000
        /*0020*/ 	.short	0x0008
        /*0022*/ 	.short	0x0040
        /*0024*/ 	.byte	0x00, 0xf4, 0x21, 0x00


	//----- nvinfo : EIATTR_KPARAM_INFO
	.align		4
.L_15:
        /*0028*/ 	.byte	0x04, 0x17
        /*002a*/ 	.short	(.L_17 - .L_16)
.L_16:
        /*002c*/ 	.word	0x00000000
        /*0030*/ 	.short	0x0007
        /*0032*/ 	.short	0x0038
        /*0034*/ 	.byte	0x00, 0xf4, 0x21, 0x00


	//----- nvinfo : EIATTR_KPARAM_INFO
	.align		4
.L_17:
        /*0038*/ 	.byte	0x04, 0x17
        /*003a*/ 	.short	(.L_19 - .L_18)
.L_18:
        /*003c*/ 	.word	0x00000000
        /*0040*/ 	.short	0x0006
        /*0042*/ 	.short	0x0030
        /*0044*/ 	.byte	0x00, 0xf4, 0x21, 0x00


	//----- nvinfo : EIATTR_KPARAM_INFO
	.align		4
.L_19:
        /*0048*/ 	.byte	0x04, 0x17
        /*004a*/ 	.short	(.L_21 - .L_20)
.L_20:
        /*004c*/ 	.word	0x00000000
        /*0050*/ 	.short	0x0005
        /*0052*/ 	.short	0x0028
        /*0054*/ 	.byte	0x00, 0xf4, 0x21, 0x00


	//----- nvinfo : EIATTR_KPARAM_INFO
	.align		4
.L_21:
        /*0058*/ 	.byte	0x04, 0x17
        /*005a*/ 	.short	(.L_23 - .L_22)
.L_22:
        /*005c*/ 	.word	0x00000000
        /*0060*/ 	.short	0x0004
        /*0062*/ 	.short	0x0020
        /*0064*/ 	.byte	0x00, 0xf4, 0x21, 0x00


	//----- nvinfo : EIATTR_KPARAM_INFO
	.align		4
.L_23:
        /*0068*/ 	.byte	0x04, 0x17
        /*006a*/ 	.short	(.L_25 - .L_24)
.L_24:
        /*006c*/ 	.word	0x00000000
        /*0070*/ 	.short	0x0003
        /*0072*/ 	.short	0x0018
        /*0074*/ 	.byte	0x00, 0xf4, 0x21, 0x00


	//----- nvinfo : EIATTR_KPARAM_INFO
	.align		4
.L_25:
        /*0078*/ 	.byte	0x04, 0x17
        /*007a*/ 	.short	(.L_27 - .L_26)
.L_26:
        /*007c*/ 	.word	0x00000000
        /*0080*/ 	.short	0x0002
        /*0082*/ 	.short	0x0010
        /*0084*/ 	.byte	0x00, 0xf4, 0x21, 0x00


	//----- nvinfo : EIATTR_KPARAM_INFO
	.align		4
.L_27:
        /*0088*/ 	.byte	0x04, 0x17
        /*008a*/ 	.short	(.L_29 - .L_28)
.L_28:
        /*008c*/ 	.word	0x00000000
        /*0090*/ 	.short	0x0001
        /*0092*/ 	.short	0x0008
        /*0094*/ 	.byte	0x00, 0xf4, 0x21, 0x00


	//----- nvinfo : EIATTR_KPARAM_INFO
	.align		4
.L_29:
        /*0098*/ 	.byte	0x04, 0x17
        /*009a*/ 	.short	(.L_31 - .L_30)
.L_30:
        /*009c*/ 	.word	0x00000000
        /*00a0*/ 	.short	0x0000
        /*00a2*/ 	.short	0x0000
        /*00a4*/ 	.byte	0x00, 0xf4, 0x21, 0x00


	//----- nvinfo : EIATTR_SPARSE_MMA_MASK
	.align		4
.L_31:
        /*00a8*/ 	.byte	0x03, 0x50
        /*00aa*/ 	.short	0x0000


	//----- nvinfo : EIATTR_MAXREG_COUNT
	.align		4
        /*00ac*/ 	.byte	0x03, 0x1b
        /*00ae*/ 	.short	0x00ff


	//----- nvinfo : EIATTR_EXIT_INSTR_OFFSETS
	.align		4
        /*00b0*/ 	.byte	0x04, 0x1c
        /*00b2*/ 	.short	(.L_33 - .L_32)


	//   ....[0]....
.L_32:
        /*00b4*/ 	.word	0x00000950


	//----- nvinfo : EIATTR_REQNTID
	.align		4
.L_33:
        /*00b8*/ 	.byte	0x04, 0x10
        /*00ba*/ 	.short	(.L_35 - .L_34)
.L_34:
        /*00bc*/ 	.word	0x00000080
        /*00c0*/ 	.word	0x00000001
        /*00c4*/ 	.word	0x00000001


	//----- nvinfo : EIATTR_CBANK_PARAM_SIZE
	.align		4
.L_35:
        /*00c8*/ 	.byte	0x03, 0x19
        /*00ca*/ 	.short	0x004c


	//----- nvinfo : EIATTR_PARAM_CBANK
	.align		4
        /*00cc*/ 	.byte	0x04, 0x0a
        /*00ce*/ 	.short	(.L_37 - .L_36)
	.align		4
.L_36:
        /*00d0*/ 	.word	index@(.nv.constant0.triton_poi_fused__native_batch_norm_legit_no_training_add_convolution_leaky_relu_10)
        /*00d4*/ 	.short	0x0210
        /*00d6*/ 	.short	0x004c


	//----- nvinfo : EIATTR_SW_WAR
	.align		4
.L_37:
        /*00d8*/ 	.byte	0x04, 0x36
        /*00da*/ 	.short	(.L_39 - .L_38)
.L_38:
        /*00dc*/ 	.word	0x00000008
.L_39:


//--------------------- .nv.callgraph             --------------------------
	.section	.nv.callgraph,"",@"SHT_CUDA_CALLGRAPH"
	.align	4
	.sectionentsize	8
	.align		4
        /*0000*/ 	.word	0x00000000
	.align		4
        /*0004*/ 	.word	0xffffffff
	.align		4
        /*0008*/ 	.word	0x00000000
	.align		4
        /*000c*/ 	.word	0xfffffffe
	.align		4
        /*0010*/ 	.word	0x00000000
	.align		4
        /*0014*/ 	.word	0xfffffffd
	.align		4
        /*0018*/ 	.word	0x00000000
	.align		4
        /*001c*/ 	.word	0xfffffffc


//--------------------- .nv.constant4             --------------------------
	.section	.nv.constant4,"a",@progbits
	.align	8
	.align		8
.nv.constant4:
        /*0000*/ 	.dword	_$_str
	.align		8
        /*0008*/ 	.dword	_$_str_$_2


//--------------------- .text.triton_poi_fused__native_batch_norm_legit_no_training_add_convolution_leaky_relu_10 --------------------------
	.section	.text.triton_poi_fused__native_batch_norm_legit_no_training_add_convolution_leaky_relu_10,"ax",@progbits
	.align	128
        .global         triton_poi_fused__native_batch_norm_legit_no_training_add_convolution_leaky_relu_10
        .type           triton_poi_fused__native_batch_norm_legit_no_training_add_convolution_leaky_relu_10,@function
        .size           triton_poi_fused__native_batch_norm_legit_no_training_add_convolution_leaky_relu_10,(.L_x_1 - triton_poi_fused__native_batch_norm_legit_no_training_add_convolution_leaky_relu_10)
        .other          triton_poi_fused__native_batch_norm_legit_no_training_add_convolution_leaky_relu_10,@"STO_CUDA_ENTRY STV_DEFAULT"
triton_poi_fused__native_batch_norm_legit_no_training_add_convolution_leaky_relu_10:
.text.triton_poi_fused__native_batch_norm_legit_no_training_add_convolution_leaky_relu_10:
[----:B------:R-:W-:Y:S01]  /*0000*/  LDC R1, c[0x0][0x28] ;  /* 0x00000a00ff017b82 */ /* 0x000fe20000000800 */
[----:B------:R-:W1:Y:S07]  /*0010*/  S2R R0, SR_TID.X ;  /* 0x0000000000007919 */ /* 0x000e6e0000002100 */
[----:B------:R-:W2:Y:S01]  /*0020*/  LDC.64 R8, c[0x0][0x220] ;  /* 0x00008800ff087b82 */ /* 0x000ea20000000a00 */
[----:B------:R-:W-:Y:S01]  /*0030*/  ULDC.64 UR4, c[0x0][0x208] ;  /* 0x0000820000047ab9 */ /* 0x000fe20000000a00 */
[----:B------:R-:W3:Y:S06]  /*0040*/  S2R R3, SR_CTAID.X ;  /* 0x0000000000037919 */ /* 0x000eec0000002500 */
[----:B------:R-:W4:Y:S08]  /*0050*/  LDC.64 R28, c[0x0][0x210] ;  /* 0x00008400ff1c7b82 */ /* 0x000f300000000a00 */
[----:B------:R-:W5:Y:S08]  /*0060*/  LDC.64 R20, c[0x0][0x230] ;  /* 0x00008c00ff147b82 */ /* 0x000f700000000a00 */
[----:B------:R-:W5:Y:S01]  /*0070*/  LDC.64 R32, c[0x0][0x228] ;  /* 0x00008a00ff207b82 */ /* 0x000f620000000a00 */
[----:B-1----:R-:W-:-:S04]  /*0080*/  SHF.L.U32 R0, R0, 0x2, RZ ;  /* 0x0000000200007819 */ /* 0x002fc800000006ff */
[----:B------:R-:W-:Y:S02]  /*0090*/  LOP3.LUT R0, R0, 0x1fc, RZ, 0xc0, !PT ;  /* 0x000001fc00007812 */ /* 0x000fe400078ec0ff */
[----:B---3--:R-:W-:Y:S02]  /*00a0*/  SHF.R.S32.HI R2, RZ, 0x15, R3 ;  /* 0x00000015ff027819 */ /* 0x008fe40000011403 */
[----:B------:R-:W-:Y:S02]  /*00b0*/  LEA R0, R3, R0, 0xa ;  /* 0x0000000003007211 */ /* 0x000fe400078e50ff */
[----:B------:R-:W-:-:S03]  /*00c0*/  SGXT R3, R2, 0x1 ;  /* 0x000000010203781a */ /* 0x000fc60000000200 */
[----:B----4-:R-:W-:Y:S01]  /*00d0*/  IMAD.WIDE R28, R0, 0x4, R28 ;  /* 0x00000004001c7825 */ /* 0x010fe200078e021c */
[----:B------:R-:W-:-:S04]  /*00e0*/  LEA.HI R3, R3, R0, RZ, 0x5 ;  /* 0x0000000003037211 */ /* 0x000fc800078f28ff */
[----:B------:R-:W-:Y:S01]  /*00f0*/  LOP3.LUT R3, R3, 0xffffffe0, RZ, 0xc0, !PT ;  /* 0xffffffe003037812 */ /* 0x000fe200078ec0ff */
[----:B------:R-:W3:Y:S03]  /*0100*/  LDG.E.128 R4, desc[UR4][R28.64+0x800] ;  /* 0x000800041c047981 */ /* 0x000ee6000c1e1d00 */
[----:B------:R-:W-:Y:S01]  /*0110*/  IADD3 R2, R0, -R3, RZ ;  /* 0x8000000300027210 */ /* 0x000fe20007ffe0ff */
[----:B------:R-:W4:Y:S04]  /*0120*/  LDG.E.128 R12, desc[UR4][R28.64] ;  /* 0x000000041c0c7981 */ /* 0x000f28000c1e1d00 */
[----:B--2---:R-:W-:-:S06]  /*0130*/  IMAD.WIDE R8, R2, 0x4, R8 ;  /* 0x0000000402087825 */ /* 0x004fcc00078e0208 */
[----:B------:R-:W3:Y:S01]  /*0140*/  LDG.E.EL.128 R8, desc[UR4][R8.64] ;  /* 0x0000000408087981 */ /* 0x000ee2000c2e1d00 */
[----:B-----5:R-:W-:-:S04]  /*0150*/  IMAD.WIDE R20, R2, 0x4, R20 ;  /* 0x0000000402147825 */ /* 0x020fc800078e0214 */
[----:B0-----:R-:W-:Y:S02]  /*0160*/  IMAD.WIDE R32, R0, 0x4, R32 ;  /* 0x0000000400207825 */ /* 0x001fe400078e0220 */
[----:B------:R-:W2:Y:S04]  /*0170*/  LDG.E.EL.128 R20, desc[UR4][R20.64] ;  /* 0x0000000414147981 */ /* 0x000ea8000c2e1d00 */
[----:B------:R-:W2:Y:S04]  /*0180*/  LDG.E.128 R16, desc[UR4][R32.64+0x800] ;  /* 0x0008000420107981 */ /* 0x000ea8000c1e1d00 */
[----:B------:R-:W5:Y:S01]  /*0190*/  LDG.E.128 R24, desc[UR4][R32.64] ;  /* 0x0000000420187981 */ /* 0x000f62000c1e1d00 */
[--C-:B---3--:R-:W-:Y:S01]  /*01a0*/  FADD R3, R7, R11.reuse ;  /* 0x0000000b07037221 */ /* 0x108fe20000000000 */
[----:B----4-:R-:W-:Y:S01]  /*01b0*/  FADD R11, R15, R11 ;  /* 0x0000000b0f0b7221 */ /* 0x010fe20000000000 */
[----:B------:R-:W-:-:S02]  /*01c0*/  FADD R15, R6, R10 ;  /* 0x0000000a060f7221 */ /* 0x000fc40000000000 */
[----:B------:R-:W0:Y:S01]  /*01d0*/  LDC.64 R6, c[0x0][0x240] ;  /* 0x00009000ff067b82 */ /* 0x000e220000000a00 */
[----:B------:R-:W-:Y:S01]  /*01e0*/  FADD R10, R14, R10 ;  /* 0x0000000a0e0a7221 */ /* 0x000fe20000000000 */
[----:B------:R-:W-:Y:S01]  /*01f0*/  FADD R14, R5, R9 ;  /* 0x00000009050e7221 */ /* 0x000fe20000000000 */
[----:B------:R-:W-:Y:S01]  /*0200*/  FADD R30, R4, R8 ;  /* 0x00000008041e7221 */ /* 0x000fe20000000000 */
[----:B0-----:R-:W-:-:S06]  /*0210*/  IMAD.WIDE R6, R2, 0x4, R6 ;  /* 0x0000000402067825 */ /* 0x001fcc00078e0206 */
[----:B------:R-:W3:Y:S01]  /*0220*/  LDG.E.EL.128 R4, desc[UR4][R6.64] ;  /* 0x0000000406047981 */ /* 0x000ee2000c2e1d00 */
[----:B------:R-:W-:Y:S01]  /*0230*/  FADD R9, R13, R9 ;  /* 0x000000090d097221 */ /* 0x000fe20000000000 */
[--C-:B--2---:R-:W-:Y:S01]  /*0240*/  FADD R18, R18, R22.reuse ;  /* 0x0000001612127221 */ /* 0x104fe20000000000 */
[----:B-----5:R-:W-:Y:S01]  /*0250*/  FADD R13, R26, R22 ;  /* 0x000000161a0d7221 */ /* 0x020fe20000000000 */
[----:B------:R-:W-:Y:S01]  /*0260*/  FADD R8, R12, R8 ;  /* 0x000000080c087221 */ /* 0x000fe20000000000 */
[--C-:B------:R-:W-:Y:S01]  /*0270*/  FADD R12, R19, R23.reuse ;  /* 0x00000017130c7221 */ /* 0x100fe20000000000 */
[----:B------:R-:W-:Y:S01]  /*0280*/  FADD R27, R27, R23 ;  /* 0x000000171b1b7221 */ /* 0x000fe20000000000 */
[----:B---3--:R-:W-:-:S06]  /*0290*/  FADD R22, R5, 0.0010000000474974513054 ;  /* 0x3a83126f05167421 */ /* 0x008fcc0000000000 */
[----:B------:R-:W0:Y:S01]  /*02a0*/  MUFU.SQRT R22, R22 ;  /* 0x0000001600167308 */ /* 0x000e220000002000 */
[----:B------:R-:W-:-:S07]  /*02b0*/  FADD R4, R4, 0.0010000000474974513054 ;  /* 0x3a83126f04047421 */ /* 0x000fce0000000000 */
[----:B------:R-:W1:Y:S01]  /*02c0*/  MUFU.SQRT R4, R4 ;  /* 0x0000000400047308 */ /* 0x000e620000002000 */
[C---:B0-----:R-:W-:Y:S02]  /*02d0*/  FSETP.GT.AND P4, PT, R22.reuse, 8.50705917302346158658e+37, PT ;  /* 0x7e8000001600780b */ /* 0x041fe40003f84000 */
[----:B------:R-:W-:Y:S01]  /*02e0*/  FSETP.GEU.AND P3, PT, R22, 1.175494350822287508e-38, PT ;  /* 0x008000001600780b */ /* 0x000fe20003f6e000 */
[----:B------:R-:W-:Y:S01]  /*02f0*/  FADD R26, R7, 0.0010000000474974513054 ;  /* 0x3a83126f071a7421 */ /* 0x000fe20000000000 */
[----:B-1----:R-:W-:-:S09]  /*0300*/  FSETP.GT.AND P6, PT, R4, 8.50705917302346158658e+37, PT ;  /* 0x7e8000000400780b */ /* 0x002fd20003fc4000 */
[----:B------:R-:W-:Y:S01]  /*0310*/  @P4 FMUL R22, R22, 0.25 ;  /* 0x3e80000016164820 */ /* 0x000fe20000400000 */
[----:B------:R-:W-:-:S03]  /*0320*/  FSETP.GEU.AND P5, PT, R4, 1.175494350822287508e-38, PT ;  /* 0x008000000400780b */ /* 0x000fc60003fae000 */
[----:B------:R-:W-:-:S04]  /*0330*/  @!P3 FMUL R22, R22, 16777216 ;  /* 0x4b8000001616b820 */ /* 0x000fc80000400000 */
[----:B------:R0:W-:Y:S01]  /*0340*/  MUFU.RCP R7, R22 ;  /* 0x0000001600077308 */ /* 0x0001e20000001000 */
[----:B------:R-:W-:Y:S01]  /*0350*/  @P6 FMUL R4, R4, 0.25 ;  /* 0x3e80000004046820 */ /* 0x000fe20000400000 */
[----:B------:R-:W-:Y:S01]  /*0360*/  FADD R5, R17, R21 ;  /* 0x0000001511057221 */ /* 0x000fe20000000000 */
[----:B0-----:R-:W0:Y:S01]  /*0370*/  LDC.64 R22, c[0x0][0x238] ;  /* 0x00008e00ff167b82 */ /* 0x001e220000000a00 */
[----:B------:R-:W-:Y:S01]  /*0380*/  FADD R17, R16, R20 ;  /* 0x0000001410117221 */ /* 0x000fe20000000000 */
[----:B------:R-:W-:Y:S01]  /*0390*/  HFMA2.MMA R16, -RZ, RZ, 1.625, 0 ;  /* 0x3e800000ff107435 */ /* 0x000fe200000001ff */
[----:B------:R-:W-:Y:S01]  /*03a0*/  @!P5 FMUL R4, R4, 16777216 ;  /* 0x4b8000000404d820 */ /* 0x000fe20000400000 */
[----:B------:R-:W-:-:S03]  /*03b0*/  FADD R19, R6, 0.0010000000474974513054 ;  /* 0x3a83126f06137421 */ /* 0x000fc60000000000 */
[----:B------:R-:W1:Y:S01]  /*03c0*/  MUFU.RCP R35, R4 ;  /* 0x0000000400237308 */ /* 0x000e620000001000 */
[----:B------:R-:W-:Y:S01]  /*03d0*/  FADD R6, R25, R21 ;  /* 0x0000001519067221 */ /* 0x000fe20000000000 */
[----:B------:R-:W-:-:S03]  /*03e0*/  FADD R21, R24, R20 ;  /* 0x0000001418157221 */ /* 0x000fc60000000000 */
[----:B------:R-:W-:-:S05]  /*03f0*/  FSEL R20, R16, 1, P6 ;  /* 0x3f80000010147808 */ /* 0x000fca0003000000 */
[----:B------:R-:W-:Y:S01]  /*0400*/  @!P5 FMUL R20, R20, 16777216 ;  /* 0x4b8000001414d820 */ /* 0x000fe20000400000 */
[----:B------:R-:W-:Y:S01]  /*0410*/  FADD R8, R8, R21 ;  /* 0x0000001508087221 */ /* 0x000fe20000000000 */
[----:B0-----:R-:W-:-:S04]  /*0420*/  IMAD.WIDE R22, R2, 0x4, R22 ;  /* 0x0000000402167825 */ /* 0x001fc800078e0216 */
[----:B-1----:R-:W-:Y:S02]  /*0430*/  FMUL R35, R35, R20 ;  /* 0x0000001423237220 */ /* 0x002fe40000400000 */
[----:B------:R-:W2:Y:S01]  /*0440*/  LDG.E.EL.128 R20, desc[UR4][R22.64] ;  /* 0x0000000416147981 */ /* 0x000ea2000c2e1d00 */
[----:B------:R-:W0:Y:S08]  /*0450*/  MUFU.SQRT R19, R19 ;  /* 0x0000001300137308 */ /* 0x000e300000002000 */
[----:B------:R-:W1:Y:S01]  /*0460*/  MUFU.SQRT R26, R26 ;  /* 0x0000001a001a7308 */ /* 0x000e620000002000 */
[----:B0-----:R-:W-:-:S02]  /*0470*/  FSETP.GT.AND P2, PT, R19, 8.50705917302346158658e+37, PT ;  /* 0x7e8000001300780b */ /* 0x001fc40003f44000 */
[----:B------:R-:W-:Y:S02]  /*0480*/  FSETP.GEU.AND P0, PT, R19, 1.175494350822287508e-38, PT ;  /* 0x008000001300780b */ /* 0x000fe40003f0e000 */
[----:B------:R-:W-:Y:S02]  /*0490*/  FSEL R4, R16, 1, P4 ;  /* 0x3f80000010047808 */ /* 0x000fe40002000000 */
[----:B-1----:R-:W-:-:S07]  /*04a0*/  FSETP.GT.AND P1, PT, R26, 8.50705917302346158658e+37, PT ;  /* 0x7e8000001a00780b */ /* 0x002fce0003f24000 */
[----:B------:R-:W-:Y:S01]  /*04b0*/  @P2 FMUL R19, R19, 0.25 ;  /* 0x3e80000013132820 */ /* 0x000fe20000400000 */
[----:B------:R-:W-:-:S03]  /*04c0*/  FSETP.GEU.AND P6, PT, R26, 1.175494350822287508e-38, PT ;  /* 0x008000001a00780b */ /* 0x000fc60003fce000 */
[----:B------:R-:W-:Y:S01]  /*04d0*/  @!P0 FMUL R19, R19, 16777216 ;  /* 0x4b80000013138820 */ /* 0x000fe20000400000 */
[----:B------:R-:W-:-:S03]  /*04e0*/  @!P3 FMUL R4, R4, 16777216 ;  /* 0x4b8000000404b820 */ /* 0x000fc60000400000 */
[----:B------:R-:W0:Y:S01]  /*04f0*/  MUFU.RCP R31, R19 ;  /* 0x00000013001f7308 */ /* 0x000e220000001000 */
[----:B------:R-:W-:Y:S01]  /*0500*/  FMUL R7, R7, R4 ;  /* 0x0000000407077220 */ /* 0x000fe20000400000 */
[----:B------:R-:W-:Y:S01]  /*0510*/  FSEL R4, R16, 1, P2 ;  /* 0x3f80000010047808 */ /* 0x000fe20001000000 */
[----:B------:R-:W-:-:S04]  /*0520*/  @P1 FMUL R26, R26, 0.25 ;  /* 0x3e8000001a1a1820 */ /* 0x000fc80000400000 */
[----:B------:R-:W-:Y:S01]  /*0530*/  @!P6 FMUL R26, R26, 16777216 ;  /* 0x4b8000001a1ae820 */ /* 0x000fe20000400000 */
[----:B------:R-:W-:-:S03]  /*0540*/  @!P0 FMUL R4, R4, 16777216 ;  /* 0x4b80000004048820 */ /* 0x000fc60000400000 */
[----:B------:R-:W1:Y:S01]  /*0550*/  MUFU.RCP R25, R26 ;  /* 0x0000001a00197308 */ /* 0x000e620000001000 */
[----:B0-----:R-:W-:Y:S01]  /*0560*/  FMUL R31, R31, R4 ;  /* 0x000000041f1f7220 */ /* 0x001fe20000400000 */
[----:B------:R-:W-:Y:S01]  /*0570*/  FADD R4, R30, R17 ;  /* 0x000000111e047221 */ /* 0x000fe20000000000 */
[----:B------:R-:W-:Y:S01]  /*0580*/  FADD R5, R14, R5 ;  /* 0x000000050e057221 */ /* 0x000fe20000000000 */
[----:B------:R-:W-:Y:S01]  /*0590*/  FSEL R16, R16, 1, P1 ;  /* 0x3f80000010107808 */ /* 0x000fe20000800000 */
[----:B------:R-:W-:Y:S01]  /*05a0*/  FADD R9, R9, R6 ;  /* 0x0000000609097221 */ /* 0x000fe20000000000 */
[----:B------:R-:W-:-:S03]  /*05b0*/  FADD R6, R15, R18 ;  /* 0x000000120f067221 */ /* 0x000fc60000000000 */
[----:B------:R-:W-:-:S04]  /*05c0*/  @!P6 FMUL R16, R16, 16777216 ;  /* 0x4b8000001010e820 */ /* 0x000fc80000400000 */
[----:B-1----:R-:W-:Y:S02]  /*05d0*/  FMUL R25, R25, R16 ;  /* 0x0000001019197220 */ /* 0x002fe40000400000 */
[----:B------:R-:W0:Y:S01]  /*05e0*/  LDC.64 R16, c[0x0][0x250] ;  /* 0x00009400ff107b82 */ /* 0x000e220000000a00 */
[----:B------:R-:W-:Y:S01]  /*05f0*/  FADD R10, R10, R13 ;  /* 0x0000000d0a0a7221 */ /* 0x000fe20000000000 */
[----:B0-----:R-:W-:-:S06]  /*0600*/  IMAD.WIDE R16, R2, 0x4, R16 ;  /* 0x0000000402107825 */ /* 0x001fcc00078e0210 */
[----:B------:R-:W3:Y:S01]  /*0610*/  LDG.E.EL.128 R16, desc[UR4][R16.64] ;  /* 0x0000000410107981 */ /* 0x000ee2000c2e1d00 */
[----:B--2---:R-:W-:-:S04]  /*0620*/  FADD R14, -R20, R4 ;  /* 0x00000004140e7221 */ /* 0x004fc80000000100 */
[----:B------:R-:W-:Y:S01]  /*0630*/  FMUL R33, R35, R14 ;  /* 0x0000000e23217220 */ /* 0x000fe20000400000 */
[----:B------:R-:W-:Y:S01]  /*0640*/  FADD R14, -R22, R6 ;  /* 0x00000006160e7221 */ /* 0x000fe20000000100 */
[C---:B------:R-:W-:Y:S01]  /*0650*/  FADD R26, -R21.reuse, R5 ;  /* 0x00000005151a7221 */ /* 0x040fe20000000100 */
[----:B------:R-:W-:Y:S02]  /*0660*/  FADD R30, -R21, R9 ;  /* 0x00000009151e7221 */ /* 0x000fe40000000100 */
[----:B------:R-:W-:Y:S02]  /*0670*/  FMUL R21, R31, R14 ;  /* 0x0000000e1f157220 */ /* 0x000fe40000400000 */
[----:B------:R-:W0:Y:S01]  /*0680*/  LDC.64 R14, c[0x0][0x248] ;  /* 0x00009200ff0e7b82 */ /* 0x000e220000000a00 */
[C---:B------:R-:W-:Y:S01]  /*0690*/  FMUL R26, R7.reuse, R26 ;  /* 0x0000001a071a7220 */ /* 0x040fe20000400000 */
[----:B------:R-:W-:Y:S01]  /*06a0*/  FMUL R30, R7, R30 ;  /* 0x0000001e071e7220 */ /* 0x000fe20000400000 */
[----:B------:R-:W-:Y:S01]  /*06b0*/  FADD R7, R3, R12 ;  /* 0x0000000c03077221 */ /* 0x000fe20000000000 */
[----:B0-----:R-:W-:-:S06]  /*06c0*/  IMAD.WIDE R14, R2, 0x4, R14 ;  /* 0x00000004020e7825 */ /* 0x001fcc00078e020e */
[----:B------:R-:W3:Y:S01]  /*06d0*/  LDG.E.EL.128 R12, desc[UR4][R14.64] ;  /* 0x000000040e0c7981 */ /* 0x000ee2000c2e1d00 */
[----:B------:R-:W-:-:S04]  /*06e0*/  FADD R20, -R20, R8 ;  /* 0x0000000814147221 */ /* 0x000fc80000000100 */
[----:B------:R-:W-:Y:S01]  /*06f0*/  FMUL R35, R35, R20 ;  /* 0x0000001423237220 */ /* 0x000fe20000400000 */
[----:B------:R-:W-:-:S04]  /*0700*/  FADD R11, R11, R27 ;  /* 0x0000001b0b0b7221 */ /* 0x000fc80000000000 */
[----:B------:R-:W-:-:S04]  /*0710*/  FADD R2, -R23, R11 ;  /* 0x0000000b17027221 */ /* 0x000fc80000000100 */
[----:B------:R-:W-:Y:S01]  /*0720*/  FMUL R2, R25, R2 ;  /* 0x0000000219027220 */ /* 0x000fe20000400000 */
[----:B------:R-:W-:-:S04]  /*0730*/  FADD R22, -R22, R10 ;  /* 0x0000000a16167221 */ /* 0x000fc80000000100 */
[----:B------:R-:W-:Y:S01]  /*0740*/  FMUL R31, R31, R22 ;  /* 0x000000161f1f7220 */ /* 0x000fe20000400000 */
[----:B------:R-:W-:Y:S04]  /*0750*/  STG.E.128 desc[UR4][R28.64], R8 ;  /* 0x000000081c007986 */ /* 0x000fe8000c101d04 */
[----:B------:R-:W-:Y:S01]  /*0760*/  STG.E.128 desc[UR4][R28.64+0x800], R4 ;  /* 0x000800041c007986 */ /* 0x000fe2000c101d04 */
[C-C-:B---3--:R-:W-:Y:S01]  /*0770*/  FFMA R24, R12.reuse, R35, R16.reuse ;  /* 0x000000230c187223 */ /* 0x148fe20000000010 */
[----:B------:R-:W-:Y:S01]  /*0780*/  FFMA R20, R12, R33, R16 ;  /* 0x000000210c147223 */ /* 0x000fe20000000010 */
[----:B------:R-:W-:-:S04]  /*0790*/  FADD R12, -R23, R7 ;  /* 0x00000007170c7221 */ /* 0x000fc80000000100 */
[----:B------:R-:W-:-:S04]  /*07a0*/  FMUL R12, R25, R12 ;  /* 0x0000000c190c7220 */ /* 0x000fc80000400000 */
[C-C-:B------:R-:W-:Y:S01]  /*07b0*/  FFMA R23, R15.reuse, R12, R19.reuse ;  /* 0x0000000c0f177223 */ /* 0x140fe20000000013 */
[----:B------:R-:W-:Y:S02]  /*07c0*/  FFMA R27, R15, R2, R19 ;  /* 0x000000020f1b7223 */ /* 0x000fe40000000013 */
[----:B------:R-:W0:Y:S02]  /*07d0*/  LDC.64 R2, c[0x0][0x218] ;  /* 0x00008600ff027b82 */ /* 0x000e240000000a00 */
[----:B------:R-:W-:Y:S01]  /*07e0*/  FSETP.GT.AND P6, PT, R23, RZ, PT ;  /* 0x000000ff1700720b */ /* 0x000fe20003fc4000 */
[C-C-:B------:R-:W-:Y:S01]  /*07f0*/  FFMA R22, R14.reuse, R21, R18.reuse ;  /* 0x000000150e167223 */ /* 0x140fe20000000012 */
[C-C-:B------:R-:W-:Y:S01]  /*0800*/  FFMA R21, R13.reuse, R26, R17.reuse ;  /* 0x0000001a0d157223 */ /* 0x140fe20000000011 */
[----:B------:R-:W-:Y:S01]  /*0810*/  FFMA R26, R14, R31, R18 ;  /* 0x0000001f0e1a7223 */ /* 0x000fe20000000012 */
[----:B------:R-:W-:Y:S01]  /*0820*/  FFMA R25, R13, R30, R17 ;  /* 0x0000001e0d197223 */ /* 0x000fe20000000011 */
[----:B------:R-:W-:-:S02]  /*0830*/  FSETP.GT.AND P3, PT, R27, RZ, PT ;  /* 0x000000ff1b00720b */ /* 0x000fc40003f64000 */
[----:B------:R-:W-:Y:S02]  /*0840*/  FSETP.GT.AND P5, PT, R22, RZ, PT ;  /* 0x000000ff1600720b */ /* 0x000fe40003fa4000 */
[----:B------:R-:W-:Y:S02]  /*0850*/  FSETP.GT.AND P4, PT, R21, RZ, PT ;  /* 0x000000ff1500720b */ /* 0x000fe40003f84000 */
[----:B------:R-:W-:Y:S02]  /*0860*/  FSETP.GT.AND P2, PT, R26, RZ, PT ;  /* 0x000000ff1a00720b */ /* 0x000fe40003f44000 */
[----:B------:R-:W-:Y:S01]  /*0870*/  @!P6 FMUL R23, R23, 0.10000000149011611938 ;  /* 0x3dcccccd1717e820 */ /* 0x000fe20000400000 */
[----:B------:R-:W-:Y:S02]  /*0880*/  FSETP.GT.AND P1, PT, R25, RZ, PT ;  /* 0x000000ff1900720b */ /* 0x000fe40003f24000 */
[----:B------:R-:W-:Y:S02]  /*0890*/  FSETP.GT.AND P0, PT, R24, RZ, PT ;  /* 0x000000ff1800720b */ /* 0x000fe40003f04000 */
[----:B------:R-:W-:Y:S01]  /*08a0*/  FSETP.GT.AND P6, PT, R20, RZ, PT ;  /* 0x000000ff1400720b */ /* 0x000fe20003fc4000 */
[----:B------:R-:W-:Y:S01]  /*08b0*/  @!P3 FMUL R27, R27, 0.10000000149011611938 ;  /* 0x3dcccccd1b1bb820 */ /* 0x000fe20000400000 */
[----:B------:R-:W-:Y:S01]  /*08c0*/  @!P5 FMUL R22, R22, 0.10000000149011611938 ;  /* 0x3dcccccd1616d820 */ /* 0x000fe20000400000 */
[----:B0-----:R-:W-:-:S04]  /*08d0*/  IMAD.WIDE R2, R0, 0x4, R2 ;  /* 0x0000000400027825 */ /* 0x001fc800078e0202 */
[----:B------:R-:W-:Y:S01]  /*08e0*/  @!P4 FMUL R21, R21, 0.10000000149011611938 ;  /* 0x3dcccccd1515c820 */ /* 0x000fe20000400000 */
[----:B------:R-:W-:Y:S01]  /*08f0*/  @!P2 FMUL R26, R26, 0.10000000149011611938 ;  /* 0x3dcccccd1a1aa820 */ /* 0x000fe20000400000 */
[----:B------:R-:W-:Y:S02]  /*0900*/  @!P1 FMUL R25, R25, 0.10000000149011611938 ;  /* 0x3dcccccd19199820 */ /* 0x000fe40000400000 */
[----:B------:R-:W-:Y:S02]  /*0910*/  @!P0 FMUL R24, R24, 0.10000000149011611938 ;  /* 0x3dcccccd18188820 */ /* 0x000fe40000400000 */
[----:B------:R-:W-:-:S03]  /*0920*/  @!P6 FMUL R20, R20, 0.10000000149011611938 ;  /* 0x3dcccccd1414e820 */ /* 0x000fc60000400000 */
[----:B------:R-:W-:Y:S04]  /*0930*/  STG.E.128 desc[UR4][R2.64], R24 ;  /* 0x0000001802007986 */ /* 0x000fe8000c101d04 */
[----:B------:R-:W-:Y:S01]  /*0940*/  STG.E.128 desc[UR4][R2.64+0x800], R20 ;  /* 0x0008001402007986 */ /* 0x000fe2000c101d04 */
[----:B------:R-:W-:Y:S05]  /*0950*/  EXIT ;  /* 0x000000000000794d */ /* 0x000fea0003800000 */
.L_x_0:
[----:B------:R-:W-:-:S00]  /*0960*/  BRA `(.L_x_0) ;  /* 0xfffffffc00fc7947 */ /* 0x000fc0000383ffff */
[----:B------:R-:W-:-:S00]  /*0970*/  NOP ;  /* 0x0000000000007918 */ /* 0x000fc00000000000 */
        /* <DEDUP_REMOVED lines=8> */
.L_x_1:


//--------------------- .nv.global.init           --------------------------
	.section	.nv.global.init,"aw",@progbits
.nv.global.init:
	.type		_$_str,@object
	.size		_$_str,(_$_str_$_2 - _$_str)
_$_str:
        /*0000*/ 	.byte	0x5f, 0x5f, 0x43, 0x55, 0x44, 0x41, 0x5f, 0x46, 0x54, 0x5a, 0x00
	.type		_$_str_$_2,@object
	.size		_$_str_$_2,(.L_1 - _$_str_$_2)
_$_str_$_2:
        /*000b*/ 	.byte	0x5f, 0x5f, 0x43, 0x55, 0x44, 0x41, 0x5f, 0x50, 0x52, 0x45, 0x43, 0x5f, 0x53, 0x51, 0x52, 0x54
        /*001b*/ 	.byte	0x00
.L_1:


//--------------------- .nv.constant0.triton_poi_fused__native_batch_norm_legit_no_training_add_convolution_leaky_relu_10 --------------------------
	.section	.nv.constant0.triton_poi_fused__native_batch_norm_legit_no_training_add_convolution_leaky_relu_10,"a",@progbits
	.sectionflags	@""
	.align	4
.nv.constant0.triton_poi_fused__native_batch_norm_legit_no_training_add_convolution_leaky_relu_10:
	.zero		604
